//
// Generated by NVIDIA NVVM Compiler
//
// Compiler Build ID: CL-36424714
// Cuda compilation tools, release 13.0, V13.0.88
// Based on NVVM 20.0.0
//

.version 9.0
.target sm_100
.address_size 64

	// .globl	scale
// _ZZ5dnrm2E5sdata has been demoted
// _ZZ9innerprodE5sdata has been demoted

.visible .entry scale(
	.param .u64 .ptr .align 1 scale_param_0,
	.param .f64 scale_param_1,
	.param .u32 scale_param_2
)
{
	.reg .pred 	%p<2>;
	.reg .b32 	%r<6>;
	.reg .b64 	%rd<5>;
	.reg .b64 	%fd<4>;

	ld.param.u64 	%rd1, [scale_param_0];
	ld.param.f64 	%fd1, [scale_param_1];
	ld.param.u32 	%r2, [scale_param_2];
	mov.u32 	%r3, %ctaid.x;
	mov.u32 	%r4, %ntid.x;
	mov.u32 	%r5, %tid.x;
	mad.lo.s32 	%r1, %r3, %r4, %r5;
	setp.ge.u32 	%p1, %r1, %r2;
	@%p1 bra 	$L__BB0_2;
	cvta.to.global.u64 	%rd2, %rd1;
	mul.wide.s32 	%rd3, %r1, 8;
	add.s64 	%rd4, %rd2, %rd3;
	ld.global.f64 	%fd2, [%rd4];
	mul.f64 	%fd3, %fd1, %fd2;
	st.global.f64 	[%rd4], %fd3;
$L__BB0_2:
	ret;

}
	// .globl	acc
.visible .entry acc(
	.param .u64 .ptr .align 1 acc_param_0,
	.param .u64 .ptr .align 1 acc_param_1,
	.param .f64 acc_param_2,
	.param .u32 acc_param_3
)
{
	.reg .pred 	%p<2>;
	.reg .b32 	%r<6>;
	.reg .b64 	%rd<8>;
	.reg .b64 	%fd<5>;

	ld.param.u64 	%rd1, [acc_param_0];
	ld.param.u64 	%rd2, [acc_param_1];
	ld.param.f64 	%fd1, [acc_param_2];
	ld.param.u32 	%r2, [acc_param_3];
	mov.u32 	%r3, %ctaid.x;
	mov.u32 	%r4, %ntid.x;
	mov.u32 	%r5, %tid.x;
	mad.lo.s32 	%r1, %r3, %r4, %r5;
	setp.ge.s32 	%p1, %r1, %r2;
	@%p1 bra 	$L__BB1_2;
	cvta.to.global.u64 	%rd3, %rd2;
	cvta.to.global.u64 	%rd4, %rd1;
	mul.wide.s32 	%rd5, %r1, 8;
	add.s64 	%rd6, %rd3, %rd5;
	ld.global.f64 	%fd2, [%rd6];
	add.s64 	%rd7, %rd4, %rd5;
	ld.global.f64 	%fd3, [%rd7];
	fma.rn.f64 	%fd4, %fd1, %fd2, %fd3;
	st.global.f64 	[%rd7], %fd4;
$L__BB1_2:
	ret;

}
	// .globl	dnrm2
.visible .entry dnrm2(
	.param .u64 .ptr .align 1 dnrm2_param_0,
	.param .u64 .ptr .align 1 dnrm2_param_1,
	.param .u32 dnrm2_param_2
)
{
	.reg .pred 	%p<7>;
	.reg .b32 	%r<17>;
	.reg .b64 	%rd<12>;
	.reg .b64 	%fd<12>;
	// demoted variable
	.shared .align 8 .b8 _ZZ5dnrm2E5sdata[2048];
	ld.param.u64 	%rd3, [dnrm2_param_0];
	ld.param.u64 	%rd2, [dnrm2_param_1];
	ld.param.u32 	%r9, [dnrm2_param_2];
	cvta.to.global.u64 	%rd1, %rd3;
	mov.u32 	%r1, %tid.x;
	mov.u32 	%r2, %ctaid.x;
	mov.u32 	%r16, %ntid.x;
	mul.lo.s32 	%r10, %r16, %r2;
	shl.b32 	%r11, %r10, 1;
	add.s32 	%r4, %r11, %r1;
	shl.b32 	%r12, %r1, 3;
	mov.u32 	%r13, _ZZ5dnrm2E5sdata;
	add.s32 	%r5, %r13, %r12;
	mov.b64 	%rd4, 0;
	st.shared.u64 	[%r5], %rd4;
	setp.ge.s32 	%p1, %r4, %r9;
	mov.f64 	%fd11, 0d0000000000000000;
	@%p1 bra 	$L__BB2_2;
	mul.wide.s32 	%rd5, %r4, 8;
	add.s64 	%rd6, %rd1, %rd5;
	ld.global.f64 	%fd4, [%rd6];
	mul.f64 	%fd11, %fd4, %fd4;
	st.shared.f64 	[%r5], %fd11;
$L__BB2_2:
	add.s32 	%r6, %r4, %r16;
	setp.ge.u32 	%p2, %r6, %r9;
	@%p2 bra 	$L__BB2_4;
	mul.wide.u32 	%rd7, %r6, 8;
	add.s64 	%rd8, %rd1, %rd7;
	ld.global.f64 	%fd5, [%rd8];
	fma.rn.f64 	%fd6, %fd5, %fd5, %fd11;
	st.shared.f64 	[%r5], %fd6;
$L__BB2_4:
	bar.sync 	0;
	setp.lt.u32 	%p3, %r16, 2;
	@%p3 bra 	$L__BB2_8;
$L__BB2_5:
	shr.u32 	%r8, %r16, 1;
	setp.ge.u32 	%p4, %r1, %r8;
	@%p4 bra 	$L__BB2_7;
	shl.b32 	%r14, %r8, 3;
	add.s32 	%r15, %r5, %r14;
	ld.shared.f64 	%fd7, [%r15];
	ld.shared.f64 	%fd8, [%r5];
	add.f64 	%fd9, %fd7, %fd8;
	st.shared.f64 	[%r5], %fd9;
$L__BB2_7:
	bar.sync 	0;
	setp.gt.u32 	%p5, %r16, 3;
	mov.u32 	%r16, %r8;
	@%p5 bra 	$L__BB2_5;
$L__BB2_8:
	setp.ne.s32 	%p6, %r1, 0;
	@%p6 bra 	$L__BB2_10;
	ld.shared.f64 	%fd10, [_ZZ5dnrm2E5sdata];
	cvta.to.global.u64 	%rd9, %rd2;
	mul.wide.u32 	%rd10, %r2, 8;
	add.s64 	%rd11, %rd9, %rd10;
	st.global.f64 	[%rd11], %fd10;
$L__BB2_10:
	ret;

}
	// .globl	innerprod
.visible .entry innerprod(
	.param .u64 .ptr .align 1 innerprod_param_0,
	.param .u64 .ptr .align 1 innerprod_param_1,
	.param .u64 .ptr .align 1 innerprod_param_2,
	.param .u32 innerprod_param_3
)
{
	.reg .pred 	%p<7>;
	.reg .b32 	%r<17>;
	.reg .b64 	%rd<16>;
	.reg .b64 	%fd<14>;
	// demoted variable
	.shared .align 8 .b8 _ZZ9innerprodE5sdata[2048];
	ld.param.u64 	%rd4, [innerprod_param_0];
	ld.param.u64 	%rd5, [innerprod_param_1];
	ld.param.u64 	%rd3, [innerprod_param_2];
	ld.param.u32 	%r9, [innerprod_param_3];
	cvta.to.global.u64 	%rd1, %rd5;
	cvta.to.global.u64 	%rd2, %rd4;
	mov.u32 	%r1, %tid.x;
	mov.u32 	%r2, %ctaid.x;
	mov.u32 	%r16, %ntid.x;
	mul.lo.s32 	%r10, %r16, %r2;
	shl.b32 	%r11, %r10, 1;
	add.s32 	%r4, %r11, %r1;
	shl.b32 	%r12, %r1, 3;
	mov.u32 	%r13, _ZZ9innerprodE5sdata;
	add.s32 	%r5, %r13, %r12;
	mov.b64 	%rd6, 0;
	st.shared.u64 	[%r5], %rd6;
	setp.ge.s32 	%p1, %r4, %r9;
	mov.f64 	%fd13, 0d0000000000000000;
	@%p1 bra 	$L__BB3_2;
	mul.wide.s32 	%rd7, %r4, 8;
	add.s64 	%rd8, %rd2, %rd7;
	ld.global.f64 	%fd4, [%rd8];
	add.s64 	%rd9, %rd1, %rd7;
	ld.global.f64 	%fd5, [%rd9];
	fma.rn.f64 	%fd13, %fd4, %fd5, 0d0000000000000000;
	st.shared.f64 	[%r5], %fd13;
$L__BB3_2:
	add.s32 	%r6, %r4, %r16;
	setp.ge.u32 	%p2, %r6, %r9;
	@%p2 bra 	$L__BB3_4;
	mul.wide.u32 	%rd10, %r6, 8;
	add.s64 	%rd11, %rd2, %rd10;
	ld.global.f64 	%fd6, [%rd11];
	add.s64 	%rd12, %rd1, %rd10;
	ld.global.f64 	%fd7, [%rd12];
	fma.rn.f64 	%fd8, %fd6, %fd7, %fd13;
	st.shared.f64 	[%r5], %fd8;
$L__BB3_4:
	bar.sync 	0;
	setp.lt.u32 	%p3, %r16, 2;
	@%p3 bra 	$L__BB3_8;
$L__BB3_5:
	shr.u32 	%r8, %r16, 1;
	setp.ge.u32 	%p4, %r1, %r8;
	@%p4 bra 	$L__BB3_7;
	shl.b32 	%r14, %r8, 3;
	add.s32 	%r15, %r5, %r14;
	ld.shared.f64 	%fd9, [%r15];
	ld.shared.f64 	%fd10, [%r5];
	add.f64 	%fd11, %fd9, %fd10;
	st.shared.f64 	[%r5], %fd11;
$L__BB3_7:
	bar.sync 	0;
	setp.gt.u32 	%p5, %r16, 3;
	mov.u32 	%r16, %r8;
	@%p5 bra 	$L__BB3_5;
$L__BB3_8:
	setp.ne.s32 	%p6, %r1, 0;
	@%p6 bra 	$L__BB3_10;
	ld.shared.f64 	%fd12, [_ZZ9innerprodE5sdata];
	cvta.to.global.u64 	%rd13, %rd3;
	mul.wide.u32 	%rd14, %r2, 8;
	add.s64 	%rd15, %rd13, %rd14;
	st.global.f64 	[%rd15], %fd12;
$L__BB3_10:
	ret;

}


// ===== COMPILED SASS (sm_100) =====

	.target	sm_100

	.elftype	@"ET_EXEC"


//--------------------- .note.nv.tkinfo           --------------------------
	.section	.note.nv.tkinfo,"",@"SHT_NOTE"
	.sectionflags	@"SHF_NOTE_NV_TKINFO"
	.tkinfo
        /*0018*/ 	.word	0x00000002
        /*0030*/ 	.string	""
        /*0030*/ 	.string	"ptxas"
        /*0030*/ 	.string	"Cuda compilation tools, release 13.0, V13.0.88"
        /*0030*/ 	.string	"Build cuda_13.0.r13.0/compiler.36424714_0"
        /*0030*/ 	.string	"-arch sm_100 -m 64 "



//--------------------- .note.nv.cuinfo           --------------------------
	.section	.note.nv.cuinfo,"",@"SHT_NOTE"
	.sectionflags	@"SHF_NOTE_NV_CUINFO"
        /*0018*/ 	.short	0x0002
        /*001a*/ 	.short	0x0064
        /*001c*/ 	.short	0x0082
	.zero		2


//--------------------- .nv.info                  --------------------------
	.section	.nv.info,"",@"SHT_CUDA_INFO"
	.align	4


	//----- nvinfo : EIATTR_REGCOUNT
	.align		4
        /*0000*/ 	.byte	0x04, 0x2f
        /*0002*/ 	.short	(.L_1 - .L_0)
	.align		4
.L_0:
        /*0004*/ 	.word	index@(scale)
        /*0008*/ 	.word	0x0000000a


	//----- nvinfo : EIATTR_FRAME_SIZE
	.align		4
.L_1:
        /*000c*/ 	.byte	0x04, 0x11
        /*000e*/ 	.short	(.L_3 - .L_2)
	.align		4
.L_2:
        /*0010*/ 	.word	index@(scale)
        /*0014*/ 	.word	0x00000000


	//----- nvinfo : EIATTR_REGCOUNT
	.align		4
.L_3:
        /*0018*/ 	.byte	0x04, 0x2f
        /*001a*/ 	.short	(.L_5 - .L_4)
	.align		4
.L_4:
        /*001c*/ 	.word	index@(acc)
        /*0020*/ 	.word	0x0000000a


	//----- nvinfo : EIATTR_FRAME_SIZE
	.align		4
.L_5:
        /*0024*/ 	.byte	0x04, 0x11
        /*0026*/ 	.short	(.L_7 - .L_6)
	.align		4
.L_6:
        /*0028*/ 	.word	index@(acc)
        /*002c*/ 	.word	0x00000000


	//----- nvinfo : EIATTR_REGCOUNT
	.align		4
.L_7:
        /*0030*/ 	.byte	0x04, 0x2f
        /*0032*/ 	.short	(.L_9 - .L_8)
	.align		4
.L_8:
        /*0034*/ 	.word	index@(dnrm2)
        /*0038*/ 	.word	0x0000000e


	//----- nvinfo : EIATTR_FRAME_SIZE
	.align		4
.L_9:
        /*003c*/ 	.byte	0x04, 0x11
        /*003e*/ 	.short	(.L_11 - .L_10)
	.align		4
.L_10:
        /*0040*/ 	.word	index@(dnrm2)
        /*0044*/ 	.word	0x00000000


	//----- nvinfo : EIATTR_REGCOUNT
	.align		4
.L_11:
        /*0048*/ 	.byte	0x04, 0x2f
        /*004a*/ 	.short	(.L_13 - .L_12)
	.align		4
.L_12:
        /*004c*/ 	.word	index@(innerprod)
        /*0050*/ 	.word	0x00000012


	//----- nvinfo : EIATTR_FRAME_SIZE
	.align		4
.L_13:
        /*0054*/ 	.byte	0x04, 0x11
        /*0056*/ 	.short	(.L_15 - .L_14)
	.align		4
.L_14:
        /*0058*/ 	.word	index@(innerprod)
        /*005c*/ 	.word	0x00000000


	//----- nvinfo : EIATTR_MIN_STACK_SIZE
	.align		4
.L_15:
        /*0060*/ 	.byte	0x04, 0x12
        /*0062*/ 	.short	(.L_17 - .L_16)
	.align		4
.L_16:
        /*0064*/ 	.word	index@(innerprod)
        /*0068*/ 	.word	0x00000000


	//----- nvinfo : EIATTR_MIN_STACK_SIZE
	.align		4
.L_17:
        /*006c*/ 	.byte	0x04, 0x12
        /*006e*/ 	.short	(.L_19 - .L_18)
	.align		4
.L_18:
        /*0070*/ 	.word	index@(dnrm2)
        /*0074*/ 	.word	0x00000000


	//----- nvinfo : EIATTR_MIN_STACK_SIZE
	.align		4
.L_19:
        /*0078*/ 	.byte	0x04, 0x12
        /*007a*/ 	.short	(.L_21 - .L_20)
	.align		4
.L_20:
        /*007c*/ 	.word	index@(acc)
        /*0080*/ 	.word	0x00000000


	//----- nvinfo : EIATTR_MIN_STACK_SIZE
	.align		4
.L_21:
        /*0084*/ 	.byte	0x04, 0x12
        /*0086*/ 	.short	(.L_23 - .L_22)
	.align		4
.L_22:
        /*0088*/ 	.word	index@(scale)
        /*008c*/ 	.word	0x00000000
.L_23:


//--------------------- .nv.compat                --------------------------
	.section	.nv.compat,"",@"SHT_CUDA_COMPAT_INFO"
	.align	4
        /*0000*/ 	.byte	0x02, 0x09, 0x00, 0x00, 0x02, 0x02, 0x01, 0x00, 0x02, 0x05, 0x05, 0x00, 0x03, 0x07, 0x01, 0x01
        /*0010*/ 	.byte	0x02, 0x03, 0x00, 0x00, 0x02, 0x06, 0x01, 0x00, 0x04, 0x0b, 0x08, 0x00, 0x01, 0x00, 0x00, 0x00
        /*0020*/ 	.byte	0x00, 0x00, 0x00, 0x00


//--------------------- .nv.info.innerprod        --------------------------
	.section	.nv.info.innerprod,"",@"SHT_CUDA_INFO"
	.sectionflags	@""
	.align	4


	//----- nvinfo : EIATTR_CUDA_API_VERSION
	.align		4
        /*0000*/ 	.byte	0x04, 0x37
        /*0002*/ 	.short	(.L_25 - .L_24)
.L_24:
        /*0004*/ 	.word	0x00000082


	//----- nvinfo : EIATTR_KPARAM_INFO
	.align		4
.L_25:
        /*0008*/ 	.byte	0x04, 0x17
        /*000a*/ 	.short	(.L_27 - .L_26)
.L_26:
        /*000c*/ 	.word	0x00000000
        /*0010*/ 	.short	0x0003
        /*0012*/ 	.short	0x0018
        /*0014*/ 	.byte	0x00, 0xf0, 0x11, 0x00


	//----- nvinfo : EIATTR_KPARAM_INFO
	.align		4
.L_27:
        /*0018*/ 	.byte	0x04, 0x17
        /*001a*/ 	.short	(.L_29 - .L_28)
.L_28:
        /*001c*/ 	.word	0x00000000
        /*0020*/ 	.short	0x0002
        /*0022*/ 	.short	0x0010
        /*0024*/ 	.byte	0x00, 0xf5, 0x21, 0x00


	//----- nvinfo : EIATTR_KPARAM_INFO
	.align		4
.L_29:
        /*0028*/ 	.byte	0x04, 0x17
        /*002a*/ 	.short	(.L_31 - .L_30)
.L_30:
        /*002c*/ 	.word	0x00000000
        /*0030*/ 	.short	0x0001
        /*0032*/ 	.short	0x0008
        /*0034*/ 	.byte	0x00, 0xf5, 0x21, 0x00


	//----- nvinfo : EIATTR_KPARAM_INFO
	.align		4
.L_31:
        /*0038*/ 	.byte	0x04, 0x17
        /*003a*/ 	.short	(.L_33 - .L_32)
.L_32:
        /*003c*/ 	.word	0x00000000
        /*0040*/ 	.short	0x0000
        /*0042*/ 	.short	0x0000
        /*0044*/ 	.byte	0x00, 0xf5, 0x21, 0x00


	//----- nvinfo : EIATTR_SPARSE_MMA_MASK
	.align		4
.L_33:
        /*0048*/ 	.byte	0x03, 0x50
        /*004a*/ 	.short	0x0000


	//----- nvinfo : EIATTR_MAXREG_COUNT
	.align		4
        /*004c*/ 	.byte	0x03, 0x1b
        /*004e*/ 	.short	0x00ff


	//----- nvinfo : EIATTR_NUM_BARRIERS
	.align		4
        /*0050*/ 	.byte	0x02, 0x4c
        /*0052*/ 	.byte	0x01
	.zero		1


	//----- nvinfo : EIATTR_MERCURY_ISA_VERSION
	.align		4
        /*0054*/ 	.byte	0x03, 0x5f
        /*0056*/ 	.short	0x0101


	//----- nvinfo : EIATTR_VRC_CTA_INIT_COUNT
	.align		4
        /*0058*/ 	.byte	0x02, 0x4a
	.zero		1
	.zero		1


	//----- nvinfo : EIATTR_EXIT_INSTR_OFFSETS
	.align		4
        /*005c*/ 	.byte	0x04, 0x1c
        /*005e*/ 	.short	(.L_35 - .L_34)


	//   ....[0]....
.L_34:
        /*0060*/ 	.word	0x00000330


	//   ....[1]....
        /*0064*/ 	.word	0x000003b0


	//----- nvinfo : EIATTR_CBANK_PARAM_SIZE
	.align		4
.L_35:
        /*0068*/ 	.byte	0x03, 0x19
        /*006a*/ 	.short	0x001c


	//----- nvinfo : EIATTR_PARAM_CBANK
	.align		4
        /*006c*/ 	.byte	0x04, 0x0a
        /*006e*/ 	.short	(.L_37 - .L_36)
	.align		4
.L_36:
        /*0070*/ 	.word	index@(.nv.constant0.innerprod)
        /*0074*/ 	.short	0x0380
        /*0076*/ 	.short	0x001c


	//----- nvinfo : EIATTR_SW_WAR
	.align		4
.L_37:
        /*0078*/ 	.byte	0x04, 0x36
        /*007a*/ 	.short	(.L_39 - .L_38)
.L_38:
        /*007c*/ 	.word	0x00000008
.L_39:


//--------------------- .nv.info.dnrm2            --------------------------
	.section	.nv.info.dnrm2,"",@"SHT_CUDA_INFO"
	.sectionflags	@""
	.align	4


	//----- nvinfo : EIATTR_CUDA_API_VERSION
	.align		4
        /*0000*/ 	.byte	0x04, 0x37
        /*0002*/ 	.short	(.L_41 - .L_40)
.L_40:
        /*0004*/ 	.word	0x00000082


	//----- nvinfo : EIATTR_KPARAM_INFO
	.align		4
.L_41:
        /*0008*/ 	.byte	0x04, 0x17
        /*000a*/ 	.short	(.L_43 - .L_42)
.L_42:
        /*000c*/ 	.word	0x00000000
        /*0010*/ 	.short	0x0002
        /*0012*/ 	.short	0x0010
        /*0014*/ 	.byte	0x00, 0xf0, 0x11, 0x00


	//----- nvinfo : EIATTR_KPARAM_INFO
	.align		4
.L_43:
        /*0018*/ 	.byte	0x04, 0x17
        /*001a*/ 	.short	(.L_45 - .L_44)
.L_44:
        /*001c*/ 	.word	0x00000000
        /*0020*/ 	.short	0x0001
        /*0022*/ 	.short	0x0008
        /*0024*/ 	.byte	0x00, 0xf5, 0x21, 0x00


	//----- nvinfo : EIATTR_KPARAM_INFO
	.align		4
.L_45:
        /*0028*/ 	.byte	0x04, 0x17
        /*002a*/ 	.short	(.L_47 - .L_46)
.L_46:
        /*002c*/ 	.word	0x00000000
        /*0030*/ 	.short	0x0000
        /*0032*/ 	.short	0x0000
        /*0034*/ 	.byte	0x00, 0xf5, 0x21, 0x00


	//----- nvinfo : EIATTR_SPARSE_MMA_MASK
	.align		4
.L_47:
        /*0038*/ 	.byte	0x03, 0x50
        /*003a*/ 	.short	0x0000


	//----- nvinfo : EIATTR_MAXREG_COUNT
	.align		4
        /*003c*/ 	.byte	0x03, 0x1b
        /*003e*/ 	.short	0x00ff


	//----- nvinfo : EIATTR_NUM_BARRIERS
	.align		4
        /*0040*/ 	.byte	0x02, 0x4c
        /*0042*/ 	.byte	0x01
	.zero		1


	//----- nvinfo : EIATTR_MERCURY_ISA_VERSION
	.align		4
        /*0044*/ 	.byte	0x03, 0x5f
        /*0046*/ 	.short	0x0101


	//----- nvinfo : EIATTR_VRC_CTA_INIT_COUNT
	.align		4
        /*0048*/ 	.byte	0x02, 0x4a
	.zero		1
	.zero		1


	//----- nvinfo : EIATTR_EXIT_INSTR_OFFSETS
	.align		4
        /*004c*/ 	.byte	0x04, 0x1c
        /*004e*/ 	.short	(.L_49 - .L_48)


	//   ....[0]....
.L_48:
        /*0050*/ 	.word	0x000002d0


	//   ....[1]....
        /*0054*/ 	.word	0x00000350


	//----- nvinfo : EIATTR_CBANK_PARAM_SIZE
	.align		4
.L_49:
        /*0058*/ 	.byte	0x03, 0x19
        /*005a*/ 	.short	0x0014


	//----- nvinfo : EIATTR_PARAM_CBANK
	.align		4
        /*005c*/ 	.byte	0x04, 0x0a
        /*005e*/ 	.short	(.L_51 - .L_50)
	.align		4
.L_50:
        /*0060*/ 	.word	index@(.nv.constant0.dnrm2)
        /*0064*/ 	.short	0x0380
        /*0066*/ 	.short	0x0014


	//----- nvinfo : EIATTR_SW_WAR
	.align		4
.L_51:
        /*0068*/ 	.byte	0x04, 0x36
        /*006a*/ 	.short	(.L_53 - .L_52)
.L_52:
        /*006c*/ 	.word	0x00000008
.L_53:


//--------------------- .nv.info.acc              --------------------------
	.section	.nv.info.acc,"",@"SHT_CUDA_INFO"
	.sectionflags	@""
	.align	4


	//----- nvinfo : EIATTR_CUDA_API_VERSION
	.align		4
        /*0000*/ 	.byte	0x04, 0x37
        /*0002*/ 	.short	(.L_55 - .L_54)
.L_54:
        /*0004*/ 	.word	0x00000082


	//----- nvinfo : EIATTR_KPARAM_INFO
	.align		4
.L_55:
        /*0008*/ 	.byte	0x04, 0x17
        /*000a*/ 	.short	(.L_57 - .L_56)
.L_56:
        /*000c*/ 	.word	0x00000000
        /*0010*/ 	.short	0x0003
        /*0012*/ 	.short	0x0018
        /*0014*/ 	.byte	0x00, 0xf0, 0x11, 0x00


	//----- nvinfo : EIATTR_KPARAM_INFO
	.align		4
.L_57:
        /*0018*/ 	.byte	0x04, 0x17
        /*001a*/ 	.short	(.L_59 - .L_58)
.L_58:
        /*001c*/ 	.word	0x00000000
        /*0020*/ 	.short	0x0002
        /*0022*/ 	.short	0x0010
        /*0024*/ 	.byte	0x00, 0xf0, 0x21, 0x00


	//----- nvinfo : EIATTR_KPARAM_INFO
	.align		4
.L_59:
        /*0028*/ 	.byte	0x04, 0x17
        /*002a*/ 	.short	(.L_61 - .L_60)
.L_60:
        /*002c*/ 	.word	0x00000000
        /*0030*/ 	.short	0x0001
        /*0032*/ 	.short	0x0008
        /*0034*/ 	.byte	0x00, 0xf5, 0x21, 0x00


	//----- nvinfo : EIATTR_KPARAM_INFO
	.align		4
.L_61:
        /*0038*/ 	.byte	0x04, 0x17
        /*003a*/ 	.short	(.L_63 - .L_62)
.L_62:
        /*003c*/ 	.word	0x00000000
        /*0040*/ 	.short	0x0000
        /*0042*/ 	.short	0x0000
        /*0044*/ 	.byte	0x00, 0xf5, 0x21, 0x00


	//----- nvinfo : EIATTR_SPARSE_MMA_MASK
	.align		4
.L_63:
        /*0048*/ 	.byte	0x03, 0x50
        /*004a*/ 	.short	0x0000


	//----- nvinfo : EIATTR_MAXREG_COUNT
	.align		4
        /*004c*/ 	.byte	0x03, 0x1b
        /*004e*/ 	.short	0x00ff


	//----- nvinfo : EIATTR_MERCURY_ISA_VERSION
	.align		4
        /*0050*/ 	.byte	0x03, 0x5f
        /*0052*/ 	.short	0x0101


	//----- nvinfo : EIATTR_VRC_CTA_INIT_COUNT
	.align		4
        /*0054*/ 	.byte	0x02, 0x4a
	.zero		1
	.zero		1


	//----- nvinfo : EIATTR_EXIT_INSTR_OFFSETS
	.align		4
        /*0058*/ 	.byte	0x04, 0x1c
        /*005a*/ 	.short	(.L_65 - .L_64)


	//   ....[0]....
.L_64:
        /*005c*/ 	.word	0x00000070


	//   ....[1]....
        /*0060*/ 	.word	0x00000120


	//----- nvinfo : EIATTR_CBANK_PARAM_SIZE
	.align		4
.L_65:
        /*0064*/ 	.byte	0x03, 0x19
        /*0066*/ 	.short	0x001c


	//----- nvinfo : EIATTR_PARAM_CBANK
	.align		4
        /*0068*/ 	.byte	0x04, 0x0a
        /*006a*/ 	.short	(.L_67 - .L_66)
	.align		4
.L_66:
        /*006c*/ 	.word	index@(.nv.constant0.acc)
        /*0070*/ 	.short	0x0380
        /*0072*/ 	.short	0x001c


	//----- nvinfo : EIATTR_SW_WAR
	.align		4
.L_67:
        /*0074*/ 	.byte	0x04, 0x36
        /*0076*/ 	.short	(.L_69 - .L_68)
.L_68:
        /*0078*/ 	.word	0x00000008
.L_69:


//--------------------- .nv.info.scale            --------------------------
	.section	.nv.info.scale,"",@"SHT_CUDA_INFO"
	.sectionflags	@""
	.align	4


	//----- nvinfo : EIATTR_CUDA_API_VERSION
	.align		4
        /*0000*/ 	.byte	0x04, 0x37
        /*0002*/ 	.short	(.L_71 - .L_70)
.L_70:
        /*0004*/ 	.word	0x00000082


	//----- nvinfo : EIATTR_KPARAM_INFO
	.align		4
.L_71:
        /*0008*/ 	.byte	0x04, 0x17
        /*000a*/ 	.short	(.L_73 - .L_72)
.L_72:
        /*000c*/ 	.word	0x00000000
        /*0010*/ 	.short	0x0002
        /*0012*/ 	.short	0x0010
        /*0014*/ 	.byte	0x00, 0xf0, 0x11, 0x00


	//----- nvinfo : EIATTR_KPARAM_INFO
	.align		4
.L_73:
        /*0018*/ 	.byte	0x04, 0x17
        /*001a*/ 	.short	(.L_75 - .L_74)
.L_74:
        /*001c*/ 	.word	0x00000000
        /*0020*/ 	.short	0x0001
        /*0022*/ 	.short	0x0008
        /*0024*/ 	.byte	0x00, 0xf0, 0x21, 0x00


	//----- nvinfo : EIATTR_KPARAM_INFO
	.align		4
.L_75:
        /*0028*/ 	.byte	0x04, 0x17
        /*002a*/ 	.short	(.L_77 - .L_76)
.L_76:
        /*002c*/ 	.word	0x00000000
        /*0030*/ 	.short	0x0000
        /*0032*/ 	.short	0x0000
        /*0034*/ 	.byte	0x00, 0xf5, 0x21, 0x00


	//----- nvinfo : EIATTR_SPARSE_MMA_MASK
	.align		4
.L_77:
        /*0038*/ 	.byte	0x03, 0x50
        /*003a*/ 	.short	0x0000


	//----- nvinfo : EIATTR_MAXREG_COUNT
	.align		4
        /*003c*/ 	.byte	0x03, 0x1b
        /*003e*/ 	.short	0x00ff


	//----- nvinfo : EIATTR_MERCURY_ISA_VERSION
	.align		4
        /*0040*/ 	.byte	0x03, 0x5f
        /*0042*/ 	.short	0x0101


	//----- nvinfo : EIATTR_VRC_CTA_INIT_COUNT
	.align		4
        /*0044*/ 	.byte	0x02, 0x4a
	.zero		1
	.zero		1


	//----- nvinfo : EIATTR_EXIT_INSTR_OFFSETS
	.align		4
        /*0048*/ 	.byte	0x04, 0x1c
        /*004a*/ 	.short	(.L_79 - .L_78)


	//   ....[0]....
.L_78:
        /*004c*/ 	.word	0x00000070


	//   ....[1]....
        /*0050*/ 	.word	0x000000f0


	//----- nvinfo : EIATTR_CBANK_PARAM_SIZE
	.align		4
.L_79:
        /*0054*/ 	.byte	0x03, 0x19
        /*0056*/ 	.short	0x0014


	//----- nvinfo : EIATTR_PARAM_CBANK
	.align		4
        /*0058*/ 	.byte	0x04, 0x0a
        /*005a*/ 	.short	(.L_81 - .L_80)
	.align		4
.L_80:
        /*005c*/ 	.word	index@(.nv.constant0.scale)
        /*0060*/ 	.short	0x0380
        /*0062*/ 	.short	0x0014


	//----- nvinfo : EIATTR_SW_WAR
	.align		4
.L_81:
        /*0064*/ 	.byte	0x04, 0x36
        /*0066*/ 	.short	(.L_83 - .L_82)
.L_82:
        /*0068*/ 	.word	0x00000008
.L_83:


//--------------------- .nv.callgraph             --------------------------
	.section	.nv.callgraph,"",@"SHT_CUDA_CALLGRAPH"
	.align	4
	.sectionentsize	8
	.align		4
        /*0000*/ 	.word	0x00000000
	.align		4
        /*0004*/ 	.word	0xffffffff
	.align		4
        /*0008*/ 	.word	0x00000000
	.align		4
        /*000c*/ 	.word	0xfffffffe
	.align		4
        /*0010*/ 	.word	0x00000000
	.align		4
        /*0014*/ 	.word	0xfffffffd
	.align		4
        /*0018*/ 	.word	0x00000000
	.align		4
        /*001c*/ 	.word	0xfffffffc


//--------------------- .text.innerprod           --------------------------
	.section	.text.innerprod,"ax",@progbits
	.align	128
        .global         innerprod
        .type           innerprod,@function
        .size           innerprod,(.L_x_8 - innerprod)
        .other          innerprod,@"STO_CUDA_ENTRY STV_DEFAULT"
innerprod:
.text.innerprod:
[----:B------:R-:W-:Y:S01]  /*0000*/  LDC R1, c[0x0][0x37c] ;  /* 0x0000df00ff017b82 */ /* 0x000fe20000000800 */
[----:B------:R-:W0:Y:S01]  /*0010*/  S2R R0, SR_CTAID.X ;  /* 0x0000000000007919 */ /* 0x000e220000002500 */
[----:B------:R-:W0:Y:S06]  /*0020*/  LDCU UR4, c[0x0][0x360] ;  /* 0x00006c00ff0477ac */ /* 0x000e2c0008000800 */
[----:B------:R-:W1:Y:S01]  /*0030*/  LDC.64 R6, c[0x0][0x380] ;  /* 0x0000e000ff067b82 */ /* 0x000e620000000a00 */
[----:B------:R-:W2:Y:S01]  /*0040*/  S2R R3, SR_TID.X ;  /* 0x0000000000037919 */ /* 0x000ea20000002100 */
[----:B------:R-:W3:Y:S01]  /*0050*/  LDCU UR5, c[0x0][0x398] ;  /* 0x00007300ff0577ac */ /* 0x000ee20008000800 */
[----:B------:R-:W4:Y:S05]  /*0060*/  LDCU.64 UR6, c[0x0][0x358] ;  /* 0x00006b00ff0677ac */ /* 0x000f2a0008000a00 */
[----:B------:R-:W5:Y:S08]  /*0070*/  LDC.64 R8, c[0x0][0x388] ;  /* 0x0000e200ff087b82 */ /* 0x000f700000000a00 */
[----:B------:R-:W4:Y:S08]  /*0080*/  LDC.64 R10, c[0x0][0x380] ;  /* 0x0000e000ff0a7b82 */ /* 0x000f300000000a00 */
[----:B------:R-:W4:Y:S01]  /*0090*/  LDC.64 R12, c[0x0][0x388] ;  /* 0x0000e200ff0c7b82 */ /* 0x000f220000000a00 */
[----:B0-----:R-:W-:-:S04]  /*00a0*/  IMAD R2, R0, UR4, RZ ;  /* 0x0000000400027c24 */ /* 0x001fc8000f8e02ff */
[----:B--2---:R-:W-:Y:S02]  /*00b0*/  IMAD R5, R2, 0x2, R3 ;  /* 0x0000000202057824 */ /* 0x004fe400078e0203 */
[----:B------:R-:W-:-:S03]  /*00c0*/  IMAD.U32 R2, RZ, RZ, UR4 ;  /* 0x00000004ff027e24 */ /* 0x000fc6000f8e00ff */
[C---:B---3--:R-:W-:Y:S02]  /*00d0*/  ISETP.GE.AND P1, PT, R5.reuse, UR5, PT ;  /* 0x0000000505007c0c */ /* 0x048fe4000bf26270 */
[----:B------:R-:W-:-:S04]  /*00e0*/  IADD3 R15, PT, PT, R5, R2, RZ ;  /* 0x00000002050f7210 */ /* 0x000fc80007ffe0ff */
[----:B------:R-:W-:-:S07]  /*00f0*/  ISETP.GE.U32.AND P0, PT, R15, UR5, PT ;  /* 0x000000050f007c0c */ /* 0x000fce000bf06070 */
[----:B-1----:R-:W-:-:S04]  /*0100*/  @!P1 IMAD.WIDE R6, R5, 0x8, R6 ;  /* 0x0000000805069825 */ /* 0x002fc800078e0206 */
[----:B-----5:R-:W-:Y:S02]  /*0110*/  @!P1 IMAD.WIDE R8, R5, 0x8, R8 ;  /* 0x0000000805089825 */ /* 0x020fe400078e0208 */
[----:B----4-:R-:W2:Y:S04]  /*0120*/  @!P1 LDG.E.64 R6, desc[UR6][R6.64] ;  /* 0x0000000606069981 */ /* 0x010ea8000c1e1b00 */
[----:B------:R-:W2:Y:S01]  /*0130*/  @!P1 LDG.E.64 R8, desc[UR6][R8.64] ;  /* 0x0000000608089981 */ /* 0x000ea2000c1e1b00 */
[----:B------:R-:W-:-:S04]  /*0140*/  @!P0 IMAD.WIDE.U32 R10, R15, 0x8, R10 ;  /* 0x000000080f0a8825 */ /* 0x000fc800078e000a */
[----:B------:R-:W-:Y:S02]  /*0150*/  @!P0 IMAD.WIDE.U32 R12, R15, 0x8, R12 ;  /* 0x000000080f0c8825 */ /* 0x000fe400078e000c */
[----:B------:R-:W3:Y:S04]  /*0160*/  @!P0 LDG.E.64 R10, desc[UR6][R10.64] ;  /* 0x000000060a0a8981 */ /* 0x000ee8000c1e1b00 */
[----:B------:R-:W3:Y:S01]  /*0170*/  @!P0 LDG.E.64 R12, desc[UR6][R12.64] ;  /* 0x000000060c0c8981 */ /* 0x000ee2000c1e1b00 */
[----:B------:R-:W0:Y:S01]  /*0180*/  S2UR UR5, SR_CgaCtaId ;  /* 0x00000000000579c3 */ /* 0x000e220000008800 */
[----:B------:R-:W-:Y:S02]  /*0190*/  CS2R R14, SRZ ;  /* 0x00000000000e7805 */ /* 0x000fe4000001ff00 */
[----:B------:R-:W-:Y:S01]  /*01a0*/  CS2R R4, SRZ ;  /* 0x0000000000047805 */ /* 0x000fe2000001ff00 */
[----:B------:R-:W-:Y:S01]  /*01b0*/  UMOV UR4, 0x400 ;  /* 0x0000040000047882 */ /* 0x000fe20000000000 */
[----:B------:R-:W-:Y:S01]  /*01c0*/  ISETP.GE.U32.AND P2, PT, R2, 0x2, PT ;  /* 0x000000020200780c */ /* 0x000fe20003f46070 */
[----:B0-----:R-:W-:Y:S01]  /*01d0*/  ULEA UR4, UR5, UR4, 0x18 ;  /* 0x0000000405047291 */ /* 0x001fe2000f8ec0ff */
[----:B--2---:R-:W-:-:S05]  /*01e0*/  @!P1 DFMA R14, R6, R8, RZ ;  /* 0x00000008060e922b */ /* 0x004fca00000000ff */
[----:B------:R-:W-:-:S05]  /*01f0*/  LEA R9, R3, UR4, 0x3 ;  /* 0x0000000403097c11 */ /* 0x000fca000f8e18ff */
[----:B------:R0:W-:Y:S01]  /*0200*/  STS.64 [R9], R14 ;  /* 0x0000000e09007388 */ /* 0x0001e20000000a00 */
[----:B------:R-:W-:Y:S01]  /*0210*/  @!P1 IMAD.MOV.U32 R4, RZ, RZ, R14 ;  /* 0x000000ffff049224 */ /* 0x000fe200078e000e */
[----:B------:R-:W-:Y:S02]  /*0220*/  @!P1 MOV R5, R15 ;  /* 0x0000000f00059202 */ /* 0x000fe40000000f00 */
[----:B------:R-:W-:-:S04]  /*0230*/  ISETP.NE.AND P1, PT, R3, RZ, PT ;  /* 0x000000ff0300720c */ /* 0x000fc80003f25270 */
[----:B---3--:R-:W-:-:S07]  /*0240*/  @!P0 DFMA R4, R10, R12, R4 ;  /* 0x0000000c0a04822b */ /* 0x008fce0000000004 */
[----:B------:R0:W-:Y:S01]  /*0250*/  @!P0 STS.64 [R9], R4 ;  /* 0x0000000409008388 */ /* 0x0001e20000000a00 */
[----:B------:R-:W-:Y:S06]  /*0260*/  BAR.SYNC.DEFER_BLOCKING 0x0 ;  /* 0x0000000000007b1d */ /* 0x000fec0000010000 */
[----:B------:R-:W-:Y:S05]  /*0270*/  @!P2 BRA `(.L_x_0) ;  /* 0x00000000002ca947 */ /* 0x000fea0003800000 */
.L_x_1:
[----:B------:R-:W-:-:S04]  /*0280*/  SHF.R.U32.HI R10, RZ, 0x1, R2 ;  /* 0x00000001ff0a7819 */ /* 0x000fc80000011602 */
[----:B------:R-:W-:-:S13]  /*0290*/  ISETP.GE.U32.AND P0, PT, R3, R10, PT ;  /* 0x0000000a0300720c */ /* 0x000fda0003f06070 */
[----:B------:R-:W-:Y:S01]  /*02a0*/  @!P0 IMAD R8, R10, 0x8, R9 ;  /* 0x000000080a088824 */ /* 0x000fe200078e0209 */
[----:B------:R-:W-:Y:S04]  /*02b0*/  @!P0 LDS.64 R6, [R9] ;  /* 0x0000000009068984 */ /* 0x000fe80000000a00 */
[----:B0-----:R-:W0:Y:S02]  /*02c0*/  @!P0 LDS.64 R4, [R8] ;  /* 0x0000000008048984 */ /* 0x001e240000000a00 */
[----:B0-----:R-:W-:-:S07]  /*02d0*/  @!P0 DADD R4, R4, R6 ;  /* 0x0000000004048229 */ /* 0x001fce0000000006 */
[----:B------:R1:W-:Y:S01]  /*02e0*/  @!P0 STS.64 [R9], R4 ;  /* 0x0000000409008388 */ /* 0x0003e20000000a00 */
[----:B------:R-:W-:Y:S01]  /*02f0*/  BAR.SYNC.DEFER_BLOCKING 0x0 ;  /* 0x0000000000007b1d */ /* 0x000fe20000010000 */
[----:B------:R-:W-:Y:S02]  /*0300*/  ISETP.GT.U32.AND P0, PT, R2, 0x3, PT ;  /* 0x000000030200780c */ /* 0x000fe40003f04070 */
[----:B------:R-:W-:-:S11]  /*0310*/  MOV R2, R10 ;  /* 0x0000000a00027202 */ /* 0x000fd60000000f00 */
[----:B-1----:R-:W-:Y:S05]  /*0320*/  @P0 BRA `(.L_x_1) ;  /* 0xfffffffc00d40947 */ /* 0x002fea000383ffff */
.L_x_0:
[----:B------:R-:W-:Y:S05]  /*0330*/  @P1 EXIT ;  /* 0x000000000000194d */ /* 0x000fea0003800000 */
[----:B------:R-:W1:Y:S01]  /*0340*/  S2UR UR5, SR_CgaCtaId ;  /* 0x00000000000579c3 */ /* 0x000e620000008800 */
[----:B------:R-:W-:-:S07]  /*0350*/  UMOV UR4, 0x400 ;  /* 0x0000040000047882 */ /* 0x000fce0000000000 */
[----:B0-----:R-:W0:Y:S01]  /*0360*/  LDC.64 R4, c[0x0][0x390] ;  /* 0x0000e400ff047b82 */ /* 0x001e220000000a00 */
[----:B-1----:R-:W-:Y:S01]  /*0370*/  ULEA UR4, UR5, UR4, 0x18 ;  /* 0x0000000405047291 */ /* 0x002fe2000f8ec0ff */
[----:B0-----:R-:W-:-:S08]  /*0380*/  IMAD.WIDE.U32 R4, R0, 0x8, R4 ;  /* 0x0000000800047825 */ /* 0x001fd000078e0004 */
[----:B------:R-:W0:Y:S04]  /*0390*/  LDS.64 R2, [UR4] ;  /* 0x00000004ff027984 */ /* 0x000e280008000a00 */
[----:B0-----:R-:W-:Y:S01]  /*03a0*/  STG.E.64 desc[UR6][R4.64], R2 ;  /* 0x0000000204007986 */ /* 0x001fe2000c101b06 */
[----:B------:R-:W-:Y:S05]  /*03b0*/  EXIT ;  /* 0x000000000000794d */ /* 0x000fea0003800000 */
.L_x_2:
[----:B------:R-:W-:-:S00]  /*03c0*/  BRA `(.L_x_2) ;  /* 0xfffffffc00fc7947 */ /* 0x000fc0000383ffff */
[----:B------:R-:W-:-:S00]  /*03d0*/  NOP ;  /* 0x0000000000007918 */ /* 0x000fc00000000000 */
        /* <DEDUP_REMOVED lines=10> */
.L_x_8:


//--------------------- .text.dnrm2               --------------------------
	.section	.text.dnrm2,"ax",@progbits
	.align	128
        .global         dnrm2
        .type           dnrm2,@function
        .size           dnrm2,(.L_x_9 - dnrm2)
        .other          dnrm2,@"STO_CUDA_ENTRY STV_DEFAULT"
dnrm2:
.text.dnrm2:
[----:B------:R-:W-:Y:S01]  /*0000*/  LDC R1, c[0x0][0x37c] ;  /* 0x0000df00ff017b82 */ /* 0x000fe20000000800 */
[----:B------:R-:W0:Y:S01]  /*0010*/  S2R R0, SR_CTAID.X ;  /* 0x0000000000007919 */ /* 0x000e220000002500 */
[----:B------:R-:W0:Y:S01]  /*0020*/  LDCU UR4, c[0x0][0x360] ;  /* 0x00006c00ff0477ac */ /* 0x000e220008000800 */
[----:B------:R-:W1:Y:S01]  /*0030*/  S2R R2, SR_TID.X ;  /* 0x0000000000027919 */ /* 0x000e620000002100 */
[----:B------:R-:W2:Y:S01]  /*0040*/  LDCU UR5, c[0x0][0x390] ;  /* 0x00007200ff0577ac */ /* 0x000ea20008000800 */
[----:B------:R-:W3:Y:S01]  /*0050*/  LDCU.64 UR6, c[0x0][0x358] ;  /* 0x00006b00ff0677ac */ /* 0x000ee20008000a00 */
[----:B0-----:R-:W-:-:S04]  /*0060*/  IMAD R3, R0, UR4, RZ ;  /* 0x0000000400037c24 */ /* 0x001fc8000f8e02ff */
[----:B-1----:R-:W-:Y:S02]  /*0070*/  IMAD R4, R3, 0x2, R2 ;  /* 0x0000000203047824 */ /* 0x002fe400078e0202 */
[----:B------:R-:W-:-:S03]  /*0080*/  IMAD.U32 R3, RZ, RZ, UR4 ;  /* 0x00000004ff037e24 */ /* 0x000fc6000f8e00ff */
[C---:B--2---:R-:W-:Y:S01]  /*0090*/  ISETP.GE.AND P1, PT, R4.reuse, UR5, PT ;  /* 0x0000000504007c0c */ /* 0x044fe2000bf26270 */
[----:B------:R-:W-:-:S05]  /*00a0*/  IMAD.IADD R5, R4, 0x1, R3 ;  /* 0x0000000104057824 */ /* 0x000fca00078e0203 */
[----:B------:R-:W-:-:S07]  /*00b0*/  ISETP.GE.U32.AND P0, PT, R5, UR5, PT ;  /* 0x0000000505007c0c */ /* 0x000fce000bf06070 */
[----:B------:R-:W0:Y:S08]  /*00c0*/  @!P1 LDC.64 R6, c[0x0][0x380] ;  /* 0x0000e000ff069b82 */ /* 0x000e300000000a00 */
[----:B------:R-:W1:Y:S01]  /*00d0*/  @!P0 LDC.64 R8, c[0x0][0x380] ;  /* 0x0000e000ff088b82 */ /* 0x000e620000000a00 */
[----:B0-----:R-:W-:-:S06]  /*00e0*/  @!P1 IMAD.WIDE R6, R4, 0x8, R6 ;  /* 0x0000000804069825 */ /* 0x001fcc00078e0206 */
[----:B---3--:R-:W2:Y:S01]  /*00f0*/  @!P1 LDG.E.64 R6, desc[UR6][R6.64] ;  /* 0x0000000606069981 */ /* 0x008ea2000c1e1b00 */
[----:B-1----:R-:W-:-:S06]  /*0100*/  @!P0 IMAD.WIDE.U32 R8, R5, 0x8, R8 ;  /* 0x0000000805088825 */ /* 0x002fcc00078e0008 */
[----:B------:R-:W3:Y:S01]  /*0110*/  @!P0 LDG.E.64 R8, desc[UR6][R8.64] ;  /* 0x0000000608088981 */ /* 0x000ee2000c1e1b00 */
[----:B------:R-:W0:Y:S01]  /*0120*/  S2UR UR5, SR_CgaCtaId ;  /* 0x00000000000579c3 */ /* 0x000e220000008800 */
[----:B------:R-:W-:Y:S02]  /*0130*/  CS2R R10, SRZ ;  /* 0x00000000000a7805 */ /* 0x000fe4000001ff00 */
[----:B------:R-:W-:Y:S01]  /*0140*/  CS2R R4, SRZ ;  /* 0x0000000000047805 */ /* 0x000fe2000001ff00 */
[----:B------:R-:W-:Y:S01]  /*0150*/  UMOV UR4, 0x400 ;  /* 0x0000040000047882 */ /* 0x000fe20000000000 */
[----:B------:R-:W-:Y:S01]  /*0160*/  ISETP.GE.U32.AND P2, PT, R3, 0x2, PT ;  /* 0x000000020300780c */ /* 0x000fe20003f46070 */
[----:B0-----:R-:W-:Y:S01]  /*0170*/  ULEA UR4, UR5, UR4, 0x18 ;  /* 0x0000000405047291 */ /* 0x001fe2000f8ec0ff */
[----:B--2---:R-:W-:-:S10]  /*0180*/  @!P1 DMUL R10, R6, R6 ;  /* 0x00000006060a9228 */ /* 0x004fd40000000000 */
[----:B------:R-:W-:Y:S01]  /*0190*/  @!P1 MOV R4, R10 ;  /* 0x0000000a00049202 */ /* 0x000fe20000000f00 */
[----:B------:R-:W-:Y:S01]  /*01a0*/  @!P1 IMAD.MOV.U32 R5, RZ, RZ, R11 ;  /* 0x000000ffff059224 */ /* 0x000fe200078e000b */
[----:B------:R-:W-:-:S05]  /*01b0*/  ISETP.NE.AND P1, PT, R2, RZ, PT ;  /* 0x000000ff0200720c */ /* 0x000fca0003f25270 */
[----:B---3--:R-:W-:Y:S01]  /*01c0*/  @!P0 DFMA R4, R8, R8, R4 ;  /* 0x000000080804822b */ /* 0x008fe20000000004 */
[----:B------:R-:W-:-:S05]  /*01d0*/  LEA R9, R2, UR4, 0x3 ;  /* 0x0000000402097c11 */ /* 0x000fca000f8e18ff */
[----:B------:R0:W-:Y:S04]  /*01e0*/  STS.64 [R9], R10 ;  /* 0x0000000a09007388 */ /* 0x0001e80000000a00 */
[----:B------:R0:W-:Y:S01]  /*01f0*/  @!P0 STS.64 [R9], R4 ;  /* 0x0000000409008388 */ /* 0x0001e20000000a00 */
[----:B------:R-:W-:Y:S06]  /*0200*/  BAR.SYNC.DEFER_BLOCKING 0x0 ;  /* 0x0000000000007b1d */ /* 0x000fec0000010000 */
[----:B------:R-:W-:Y:S05]  /*0210*/  @!P2 BRA `(.L_x_3) ;  /* 0x00000000002ca947 */ /* 0x000fea0003800000 */
.L_x_4:
[----:B0-----:R-:W-:-:S04]  /*0220*/  SHF.R.U32.HI R10, RZ, 0x1, R3 ;  /* 0x00000001ff0a7819 */ /* 0x001fc80000011603 */
[----:B------:R-:W-:-:S13]  /*0230*/  ISETP.GE.U32.AND P0, PT, R2, R10, PT ;  /* 0x0000000a0200720c */ /* 0x000fda0003f06070 */
[----:B------:R-:W-:Y:S01]  /*0240*/  @!P0 IMAD R8, R10, 0x8, R9 ;  /* 0x000000080a088824 */ /* 0x000fe200078e0209 */
[----:B------:R-:W-:Y:S04]  /*0250*/  @!P0 LDS.64 R6, [R9] ;  /* 0x0000000009068984 */ /* 0x000fe80000000a00 */
[----:B------:R-:W0:Y:S02]  /*0260*/  @!P0 LDS.64 R4, [R8] ;  /* 0x0000000008048984 */ /* 0x000e240000000a00 */
[----:B0-----:R-:W-:-:S07]  /*0270*/  @!P0 DADD R4, R4, R6 ;  /* 0x0000000004048229 */ /* 0x001fce0000000006 */
[----:B------:R1:W-:Y:S01]  /*0280*/  @!P0 STS.64 [R9], R4 ;  /* 0x0000000409008388 */ /* 0x0003e20000000a00 */
[----:B------:R-:W-:Y:S01]  /*0290*/  BAR.SYNC.DEFER_BLOCKING 0x0 ;  /* 0x0000000000007b1d */ /* 0x000fe20000010000 */
[----:B------:R-:W-:Y:S02]  /*02a0*/  ISETP.GT.U32.AND P0, PT, R3, 0x3, PT ;  /* 0x000000030300780c */ /* 0x000fe40003f04070 */
[----:B------:R-:W-:-:S11]  /*02b0*/  MOV R3, R10 ;  /* 0x0000000a00037202 */ /* 0x000fd60000000f00 */
[----:B-1----:R-:W-:Y:S05]  /*02c0*/  @P0 BRA `(.L_x_4) ;  /* 0xfffffffc00d40947 */ /* 0x002fea000383ffff */
.L_x_3:
        /* <DEDUP_REMOVED lines=9> */
.L_x_5:
        /* <DEDUP_REMOVED lines=10> */
.L_x_9:


//--------------------- .text.acc                 --------------------------
	.section	.text.acc,"ax",@progbits
	.align	128
        .global         acc
        .type           acc,@function
        .size           acc,(.L_x_10 - acc)
        .other          acc,@"STO_CUDA_ENTRY STV_DEFAULT"
acc:
.text.acc:
[----:B------:R-:W-:Y:S01]  /*0000*/  LDC R1, c[0x0][0x37c] ;  /* 0x0000df00ff017b82 */ /* 0x000fe20000000800 */
[----:B------:R-:W0:Y:S07]  /*0010*/  S2R R0, SR_TID.X ;  /* 0x0000000000007919 */ /* 0x000e2e0000002100 */
[----:B------:R-:W0:Y:S01]  /*0020*/  S2UR UR4, SR_CTAID.X ;  /* 0x00000000000479c3 */ /* 0x000e220000002500 */
[----:B------:R-:W1:Y:S07]  /*0030*/  LDCU UR5, c[0x0][0x398] ;  /* 0x00007300ff0577ac */ /* 0x000e6e0008000800 */
[----:B------:R-:W0:Y:S02]  /*0040*/  LDC R7, c[0x0][0x360] ;  /* 0x0000d800ff077b82 */ /* 0x000e240000000800 */
[----:B0-----:R-:W-:-:S05]  /*0050*/  IMAD R7, R7, UR4, R0 ;  /* 0x0000000407077c24 */ /* 0x001fca000f8e0200 */
[----:B-1----:R-:W-:-:S13]  /*0060*/  ISETP.GE.AND P0, PT, R7, UR5, PT ;  /* 0x0000000507007c0c */ /* 0x002fda000bf06270 */
[----:B------:R-:W-:Y:S05]  /*0070*/  @P0 EXIT ;  /* 0x000000000000094d */ /* 0x000fea0003800000 */
[----:B------:R-:W0:Y:S01]  /*0080*/  LDC.64 R2, c[0x0][0x388] ;  /* 0x0000e200ff027b82 */ /* 0x000e220000000a00 */
[----:B------:R-:W1:Y:S01]  /*0090*/  LDCU.64 UR4, c[0x0][0x358] ;  /* 0x00006b00ff0477ac */ /* 0x000e620008000a00 */
[----:B------:R-:W2:Y:S06]  /*00a0*/  LDCU.64 UR6, c[0x0][0x390] ;  /* 0x00007200ff0677ac */ /* 0x000eac0008000a00 */
[----:B------:R-:W3:Y:S01]  /*00b0*/  LDC.64 R4, c[0x0][0x380] ;  /* 0x0000e000ff047b82 */ /* 0x000ee20000000a00 */
[----:B0-----:R-:W-:-:S06]  /*00c0*/  IMAD.WIDE R2, R7, 0x8, R2 ;  /* 0x0000000807027825 */ /* 0x001fcc00078e0202 */
[----:B-1----:R-:W2:Y:S01]  /*00d0*/  LDG.E.64 R2, desc[UR4][R2.64] ;  /* 0x0000000402027981 */ /* 0x002ea2000c1e1b00 */
[----:B---3--:R-:W-:-:S05]  /*00e0*/  IMAD.WIDE R4, R7, 0x8, R4 ;  /* 0x0000000807047825 */ /* 0x008fca00078e0204 */
[----:B------:R-:W2:Y:S02]  /*00f0*/  LDG.E.64 R6, desc[UR4][R4.64] ;  /* 0x0000000404067981 */ /* 0x000ea4000c1e1b00 */
[----:B--2---:R-:W-:-:S07]  /*0100*/  DFMA R6, R2, UR6, R6 ;  /* 0x0000000602067c2b */ /* 0x004fce0008000006 */
[----:B------:R-:W-:Y:S01]  /*0110*/  STG.E.64 desc[UR4][R4.64], R6 ;  /* 0x0000000604007986 */ /* 0x000fe2000c101b04 */
[----:B------:R-:W-:Y:S05]  /*0120*/  EXIT ;  /* 0x000000000000794d */ /* 0x000fea0003800000 */
.L_x_6:
        /* <DEDUP_REMOVED lines=13> */
.L_x_10:


//--------------------- .text.scale               --------------------------
	.section	.text.scale,"ax",@progbits
	.align	128
        .global         scale
        .type           scale,@function
        .size           scale,(.L_x_11 - scale)
        .other          scale,@"STO_CUDA_ENTRY STV_DEFAULT"
scale:
.text.scale:
[----:B------:R-:W-:Y:S01]  /*0000*/  LDC R1, c[0x0][0x37c] ;  /* 0x0000df00ff017b82 */ /* 0x000fe20000000800 */
[----:B------:R-:W0:Y:S07]  /*0010*/  S2R R0, SR_TID.X ;  /* 0x0000000000007919 */ /* 0x000e2e0000002100 */
[----:B------:R-:W0:Y:S01]  /*0020*/  S2UR UR4, SR_CTAID.X ;  /* 0x00000000000479c3 */ /* 0x000e220000002500 */
[----:B------:R-:W1:Y:S07]  /*0030*/  LDCU UR5, c[0x0][0x390] ;  /* 0x00007200ff0577ac */ /* 0x000e6e0008000800 */
[----:B------:R-:W0:Y:S02]  /*0040*/  LDC R5, c[0x0][0x360] ;  /* 0x0000d800ff057b82 */ /* 0x000e240000000800 */
[----:B0-----:R-:W-:-:S05]  /*0050*/  IMAD R5, R5, UR4, R0 ;  /* 0x0000000405057c24 */ /* 0x001fca000f8e0200 */
[----:B-1----:R-:W-:-:S13]  /*0060*/  ISETP.GE.U32.AND P0, PT, R5, UR5, PT ;  /* 0x0000000505007c0c */ /* 0x002fda000bf06070 */
[----:B------:R-:W-:Y:S05]  /*0070*/  @P0 EXIT ;  /* 0x000000000000094d */ /* 0x000fea0003800000 */
[----:B------:R-:W0:Y:S01]  /*0080*/  LDC.64 R2, c[0x0][0x380] ;  /* 0x0000e000ff027b82 */ /* 0x000e220000000a00 */
[----:B------:R-:W1:Y:S07]  /*0090*/  LDCU.64 UR4, c[0x0][0x358] ;  /* 0x00006b00ff0477ac */ /* 0x000e6e0008000a00 */
[----:B------:R-:W2:Y:S01]  /*00a0*/  LDC.64 R6, c[0x0][0x388] ;  /* 0x0000e200ff067b82 */ /* 0x000ea20000000a00 */
[----:B0-----:R-:W-:-:S05]  /*00b0*/  IMAD.WIDE R2, R5, 0x8, R2 ;  /* 0x0000000805027825 */ /* 0x001fca00078e0202 */
[----:B-1----:R-:W2:Y:S02]  /*00c0*/  LDG.E.64 R4, desc[UR4][R2.64] ;  /* 0x0000000402047981 */ /* 0x002ea4000c1e1b00 */
[----:B--2---:R-:W-:-:S07]  /*00d0*/  DMUL R4, R4, R6 ;  /* 0x0000000604047228 */ /* 0x004fce0000000000 */
[----:B------:R-:W-:Y:S01]  /*00e0*/  STG.E.64 desc[UR4][R2.64], R4 ;  /* 0x0000000402007986 */ /* 0x000fe2000c101b04 */
[----:B------:R-:W-:Y:S05]  /*00f0*/  EXIT ;  /* 0x000000000000794d */ /* 0x000fea0003800000 */
.L_x_7:
        /* <DEDUP_REMOVED lines=16> */
.L_x_11:


//--------------------- .nv.shared.innerprod      --------------------------
	.section	.nv.shared.innerprod,"aw",@nobits
	.sectionflags	@""
	.align	8
.nv.shared.innerprod:
	.zero		3072


//--------------------- .nv.shared.reserved.0     --------------------------
	.section	.nv.shared.reserved.0,"aw",@nobits
	.weak		__nv_reservedSMEM_offset_0_alias
	.size		__nv_reservedSMEM_offset_0_alias, 0, 64
	.other		__nv_reservedSMEM_offset_0_alias,@"STO_CUDA_RESERVED_SHARED STV_DEFAULT"
__nv_reservedSMEM_offset_0_alias:
	.zero		0
	.zero		64


//--------------------- .nv.shared.dnrm2          --------------------------
	.section	.nv.shared.dnrm2,"aw",@nobits
	.sectionflags	@""
	.align	8
.nv.shared.dnrm2:
	.zero		3072


//--------------------- .nv.constant0.innerprod   --------------------------
	.section	.nv.constant0.innerprod,"a",@progbits
	.sectionflags	@""
	.align	4
.nv.constant0.innerprod:
	.zero		924


//--------------------- .nv.constant0.dnrm2       --------------------------
	.section	.nv.constant0.dnrm2,"a",@progbits
	.sectionflags	@""
	.align	4
.nv.constant0.dnrm2:
	.zero		916


//--------------------- .nv.constant0.acc         --------------------------
	.section	.nv.constant0.acc,"a",@progbits
	.sectionflags	@""
	.align	4
.nv.constant0.acc:
	.zero		924


//--------------------- .nv.constant0.scale       --------------------------
	.section	.nv.constant0.scale,"a",@progbits
	.sectionflags	@""
	.align	4
.nv.constant0.scale:
	.zero		916


//--------------------- SYMBOLS --------------------------

	.type		.nv.reservedSmem.offset0,@object
	.size		.nv.reservedSmem.offset0,0x4
	.type		.nv.reservedSmem.cap,@object
	.size		.nv.reservedSmem.cap,0x4
